//
// Generated by NVIDIA NVVM Compiler
//
// Compiler Build ID: CL-36424714
// Cuda compilation tools, release 13.0, V13.0.88
// Based on NVVM 20.0.0
//

.version 9.0
.target sm_100
.address_size 64

	// .globl	_Z11naivematmulPfS_S_iii

.visible .entry _Z11naivematmulPfS_S_iii(
	.param .u64 .ptr .align 1 _Z11naivematmulPfS_S_iii_param_0,
	.param .u64 .ptr .align 1 _Z11naivematmulPfS_S_iii_param_1,
	.param .u64 .ptr .align 1 _Z11naivematmulPfS_S_iii_param_2,
	.param .u32 _Z11naivematmulPfS_S_iii_param_3,
	.param .u32 _Z11naivematmulPfS_S_iii_param_4,
	.param .u32 _Z11naivematmulPfS_S_iii_param_5
)
{
	.reg .pred 	%p<13>;
	.reg .b32 	%r<82>;
	.reg .b32 	%f<70>;
	.reg .b64 	%rd<47>;

	ld.param.u64 	%rd4, [_Z11naivematmulPfS_S_iii_param_0];
	ld.param.u64 	%rd5, [_Z11naivematmulPfS_S_iii_param_1];
	ld.param.u64 	%rd3, [_Z11naivematmulPfS_S_iii_param_2];
	ld.param.u32 	%r44, [_Z11naivematmulPfS_S_iii_param_3];
	ld.param.u32 	%r46, [_Z11naivematmulPfS_S_iii_param_4];
	ld.param.u32 	%r43, [_Z11naivematmulPfS_S_iii_param_5];
	cvta.to.global.u64 	%rd1, %rd5;
	cvta.to.global.u64 	%rd2, %rd4;
	mov.u32 	%r47, %ntid.x;
	mov.u32 	%r48, %ctaid.x;
	mov.u32 	%r49, %tid.x;
	mad.lo.s32 	%r1, %r47, %r48, %r49;
	mov.u32 	%r50, %ntid.y;
	mov.u32 	%r51, %ctaid.y;
	mul.lo.s32 	%r2, %r50, %r51;
	mov.u32 	%r3, %tid.y;
	add.s32 	%r52, %r2, %r3;
	setp.ge.s32 	%p1, %r1, %r46;
	setp.ge.s32 	%p2, %r52, %r44;
	or.pred  	%p3, %p1, %p2;
	@%p3 bra 	$L__BB0_14;
	setp.lt.s32 	%p4, %r43, 1;
	mov.f32 	%f69, 0f00000000;
	@%p4 bra 	$L__BB0_13;
	mul.lo.s32 	%r5, %r43, %r1;
	and.b32  	%r6, %r43, 7;
	setp.lt.u32 	%p5, %r43, 8;
	mov.f32 	%f69, 0f00000000;
	mov.b32 	%r80, 0;
	@%p5 bra 	$L__BB0_5;
	and.b32  	%r80, %r43, 2147483640;
	neg.s32 	%r78, %r80;
	add.s32 	%r54, %r3, %r43;
	add.s32 	%r77, %r54, %r2;
	shl.b32 	%r10, %r43, 3;
	shl.b32 	%r55, %r43, 1;
	add.s32 	%r76, %r52, %r55;
	mad.lo.s32 	%r75, %r43, 3, %r52;
	shl.b32 	%r56, %r43, 2;
	add.s32 	%r74, %r52, %r56;
	mad.lo.s32 	%r73, %r43, 5, %r52;
	mad.lo.s32 	%r72, %r43, 6, %r52;
	mad.lo.s32 	%r71, %r43, 7, %r52;
	mov.f32 	%f69, 0f00000000;
	mov.u32 	%r69, %r5;
	mov.u32 	%r70, %r52;
$L__BB0_4:
	.pragma "nounroll";
	mul.wide.s32 	%rd6, %r69, 4;
	add.s64 	%rd7, %rd2, %rd6;
	ld.global.f32 	%f17, [%rd7];
	mul.wide.u32 	%rd8, %r70, 4;
	add.s64 	%rd9, %rd1, %rd8;
	ld.global.f32 	%f18, [%rd9];
	fma.rn.f32 	%f19, %f17, %f18, %f69;
	ld.global.f32 	%f20, [%rd7+4];
	mul.wide.u32 	%rd10, %r77, 4;
	add.s64 	%rd11, %rd1, %rd10;
	ld.global.f32 	%f21, [%rd11];
	fma.rn.f32 	%f22, %f20, %f21, %f19;
	ld.global.f32 	%f23, [%rd7+8];
	mul.wide.u32 	%rd12, %r76, 4;
	add.s64 	%rd13, %rd1, %rd12;
	ld.global.f32 	%f24, [%rd13];
	fma.rn.f32 	%f25, %f23, %f24, %f22;
	ld.global.f32 	%f26, [%rd7+12];
	mul.wide.u32 	%rd14, %r75, 4;
	add.s64 	%rd15, %rd1, %rd14;
	ld.global.f32 	%f27, [%rd15];
	fma.rn.f32 	%f28, %f26, %f27, %f25;
	ld.global.f32 	%f29, [%rd7+16];
	mul.wide.u32 	%rd16, %r74, 4;
	add.s64 	%rd17, %rd1, %rd16;
	ld.global.f32 	%f30, [%rd17];
	fma.rn.f32 	%f31, %f29, %f30, %f28;
	ld.global.f32 	%f32, [%rd7+20];
	mul.wide.u32 	%rd18, %r73, 4;
	add.s64 	%rd19, %rd1, %rd18;
	ld.global.f32 	%f33, [%rd19];
	fma.rn.f32 	%f34, %f32, %f33, %f31;
	ld.global.f32 	%f35, [%rd7+24];
	mul.wide.u32 	%rd20, %r72, 4;
	add.s64 	%rd21, %rd1, %rd20;
	ld.global.f32 	%f36, [%rd21];
	fma.rn.f32 	%f37, %f35, %f36, %f34;
	ld.global.f32 	%f38, [%rd7+28];
	mul.wide.u32 	%rd22, %r71, 4;
	add.s64 	%rd23, %rd1, %rd22;
	ld.global.f32 	%f39, [%rd23];
	fma.rn.f32 	%f69, %f38, %f39, %f37;
	add.s32 	%r78, %r78, 8;
	add.s32 	%r77, %r77, %r10;
	add.s32 	%r76, %r76, %r10;
	add.s32 	%r75, %r75, %r10;
	add.s32 	%r74, %r74, %r10;
	add.s32 	%r73, %r73, %r10;
	add.s32 	%r72, %r72, %r10;
	add.s32 	%r71, %r71, %r10;
	add.s32 	%r70, %r70, %r10;
	add.s32 	%r69, %r69, 8;
	setp.ne.s32 	%p6, %r78, 0;
	@%p6 bra 	$L__BB0_4;
$L__BB0_5:
	setp.eq.s32 	%p7, %r6, 0;
	@%p7 bra 	$L__BB0_13;
	and.b32  	%r38, %r43, 3;
	setp.lt.u32 	%p8, %r6, 4;
	@%p8 bra 	$L__BB0_8;
	add.s32 	%r57, %r80, %r5;
	mul.wide.s32 	%rd24, %r57, 4;
	add.s64 	%rd25, %rd2, %rd24;
	ld.global.f32 	%f41, [%rd25];
	mad.lo.s32 	%r58, %r80, %r43, %r52;
	mul.wide.u32 	%rd26, %r58, 4;
	add.s64 	%rd27, %rd1, %rd26;
	ld.global.f32 	%f42, [%rd27];
	fma.rn.f32 	%f43, %f41, %f42, %f69;
	ld.global.f32 	%f44, [%rd25+4];
	add.s32 	%r59, %r58, %r43;
	mul.wide.u32 	%rd28, %r59, 4;
	add.s64 	%rd29, %rd1, %rd28;
	ld.global.f32 	%f45, [%rd29];
	fma.rn.f32 	%f46, %f44, %f45, %f43;
	ld.global.f32 	%f47, [%rd25+8];
	add.s32 	%r60, %r59, %r43;
	mul.wide.u32 	%rd30, %r60, 4;
	add.s64 	%rd31, %rd1, %rd30;
	ld.global.f32 	%f48, [%rd31];
	fma.rn.f32 	%f49, %f47, %f48, %f46;
	ld.global.f32 	%f50, [%rd25+12];
	add.s32 	%r61, %r60, %r43;
	mul.wide.u32 	%rd32, %r61, 4;
	add.s64 	%rd33, %rd1, %rd32;
	ld.global.f32 	%f51, [%rd33];
	fma.rn.f32 	%f69, %f50, %f51, %f49;
	add.s32 	%r80, %r80, 4;
$L__BB0_8:
	setp.eq.s32 	%p9, %r38, 0;
	@%p9 bra 	$L__BB0_13;
	setp.eq.s32 	%p10, %r38, 1;
	@%p10 bra 	$L__BB0_11;
	add.s32 	%r62, %r80, %r5;
	mul.wide.s32 	%rd34, %r62, 4;
	add.s64 	%rd35, %rd2, %rd34;
	ld.global.f32 	%f53, [%rd35];
	mad.lo.s32 	%r63, %r80, %r43, %r52;
	mul.wide.u32 	%rd36, %r63, 4;
	add.s64 	%rd37, %rd1, %rd36;
	ld.global.f32 	%f54, [%rd37];
	fma.rn.f32 	%f55, %f53, %f54, %f69;
	ld.global.f32 	%f56, [%rd35+4];
	add.s32 	%r64, %r63, %r43;
	mul.wide.u32 	%rd38, %r64, 4;
	add.s64 	%rd39, %rd1, %rd38;
	ld.global.f32 	%f57, [%rd39];
	fma.rn.f32 	%f69, %f56, %f57, %f55;
	add.s32 	%r80, %r80, 2;
$L__BB0_11:
	and.b32  	%r65, %r43, 1;
	setp.eq.b32 	%p11, %r65, 1;
	not.pred 	%p12, %p11;
	@%p12 bra 	$L__BB0_13;
	add.s32 	%r66, %r80, %r5;
	mul.wide.s32 	%rd40, %r66, 4;
	add.s64 	%rd41, %rd2, %rd40;
	ld.global.f32 	%f58, [%rd41];
	mad.lo.s32 	%r67, %r80, %r43, %r52;
	mul.wide.u32 	%rd42, %r67, 4;
	add.s64 	%rd43, %rd1, %rd42;
	ld.global.f32 	%f59, [%rd43];
	fma.rn.f32 	%f69, %f58, %f59, %f69;
$L__BB0_13:
	mad.lo.s32 	%r68, %r43, %r1, %r52;
	cvta.to.global.u64 	%rd44, %rd3;
	mul.wide.s32 	%rd45, %r68, 4;
	add.s64 	%rd46, %rd44, %rd45;
	ld.global.f32 	%f60, [%rd46];
	fma.rn.f32 	%f61, %f60, 0f00000000, %f69;
	st.global.f32 	[%rd46], %f61;
$L__BB0_14:
	ret;

}


// ===== COMPILED SASS (sm_100) =====

	.target	sm_100

	.elftype	@"ET_EXEC"


//--------------------- .note.nv.tkinfo           --------------------------
	.section	.note.nv.tkinfo,"",@"SHT_NOTE"
	.sectionflags	@"SHF_NOTE_NV_TKINFO"
	.tkinfo
        /*0018*/ 	.word	0x00000002
        /*0030*/ 	.string	""
        /*0030*/ 	.string	"ptxas"
        /*0030*/ 	.string	"Cuda compilation tools, release 13.0, V13.0.88"
        /*0030*/ 	.string	"Build cuda_13.0.r13.0/compiler.36424714_0"
        /*0030*/ 	.string	"-arch sm_100 -m 64 "



//--------------------- .note.nv.cuinfo           --------------------------
	.section	.note.nv.cuinfo,"",@"SHT_NOTE"
	.sectionflags	@"SHF_NOTE_NV_CUINFO"
        /*0018*/ 	.short	0x0002
        /*001a*/ 	.short	0x0064
        /*001c*/ 	.short	0x0082
	.zero		2


//--------------------- .nv.info                  --------------------------
	.section	.nv.info,"",@"SHT_CUDA_INFO"
	.align	4


	//----- nvinfo : EIATTR_REGCOUNT
	.align		4
        /*0000*/ 	.byte	0x04, 0x2f
        /*0002*/ 	.short	(.L_1 - .L_0)
	.align		4
.L_0:
        /*0004*/ 	.word	index@(_Z11naivematmulPfS_S_iii)
        /*0008*/ 	.word	0x00000020


	//----- nvinfo : EIATTR_FRAME_SIZE
	.align		4
.L_1:
        /*000c*/ 	.byte	0x04, 0x11
        /*000e*/ 	.short	(.L_3 - .L_2)
	.align		4
.L_2:
        /*0010*/ 	.word	index@(_Z11naivematmulPfS_S_iii)
        /*0014*/ 	.word	0x00000000


	//----- nvinfo : EIATTR_MIN_STACK_SIZE
	.align		4
.L_3:
        /*0018*/ 	.byte	0x04, 0x12
        /*001a*/ 	.short	(.L_5 - .L_4)
	.align		4
.L_4:
        /*001c*/ 	.word	index@(_Z11naivematmulPfS_S_iii)
        /*0020*/ 	.word	0x00000000
.L_5:


//--------------------- .nv.compat                --------------------------
	.section	.nv.compat,"",@"SHT_CUDA_COMPAT_INFO"
	.align	4
        /*0000*/ 	.byte	0x02, 0x09, 0x00, 0x00, 0x02, 0x02, 0x01, 0x00, 0x02, 0x05, 0x05, 0x00, 0x03, 0x07, 0x01, 0x01
        /*0010*/ 	.byte	0x02, 0x03, 0x00, 0x00, 0x02, 0x06, 0x01, 0x00, 0x04, 0x0b, 0x08, 0x00, 0x09, 0x00, 0x00, 0x00
        /*0020*/ 	.byte	0x00, 0x00, 0x00, 0x00


//--------------------- .nv.info._Z11naivematmulPfS_S_iii --------------------------
	.section	.nv.info._Z11naivematmulPfS_S_iii,"",@"SHT_CUDA_INFO"
	.sectionflags	@""
	.align	4


	//----- nvinfo : EIATTR_CUDA_API_VERSION
	.align		4
        /*0000*/ 	.byte	0x04, 0x37
        /*0002*/ 	.short	(.L_7 - .L_6)
.L_6:
        /*0004*/ 	.word	0x00000082


	//----- nvinfo : EIATTR_KPARAM_INFO
	.align		4
.L_7:
        /*0008*/ 	.byte	0x04, 0x17
        /*000a*/ 	.short	(.L_9 - .L_8)
.L_8:
        /*000c*/ 	.word	0x00000000
        /*0010*/ 	.short	0x0005
        /*0012*/ 	.short	0x0020
        /*0014*/ 	.byte	0x00, 0xf0, 0x11, 0x00


	//----- nvinfo : EIATTR_KPARAM_INFO
	.align		4
.L_9:
        /*0018*/ 	.byte	0x04, 0x17
        /*001a*/ 	.short	(.L_11 - .L_10)
.L_10:
        /*001c*/ 	.word	0x00000000
        /*0020*/ 	.short	0x0004
        /*0022*/ 	.short	0x001c
        /*0024*/ 	.byte	0x00, 0xf0, 0x11, 0x00


	//----- nvinfo : EIATTR_KPARAM_INFO
	.align		4
.L_11:
        /*0028*/ 	.byte	0x04, 0x17
        /*002a*/ 	.short	(.L_13 - .L_12)
.L_12:
        /*002c*/ 	.word	0x00000000
        /*0030*/ 	.short	0x0003
        /*0032*/ 	.short	0x0018
        /*0034*/ 	.byte	0x00, 0xf0, 0x11, 0x00


	//----- nvinfo : EIATTR_KPARAM_INFO
	.align		4
.L_13:
        /*0038*/ 	.byte	0x04, 0x17
        /*003a*/ 	.short	(.L_15 - .L_14)
.L_14:
        /*003c*/ 	.word	0x00000000
        /*0040*/ 	.short	0x0002
        /*0042*/ 	.short	0x0010
        /*0044*/ 	.byte	0x00, 0xf5, 0x21, 0x00


	//----- nvinfo : EIATTR_KPARAM_INFO
	.align		4
.L_15:
        /*0048*/ 	.byte	0x04, 0x17
        /*004a*/ 	.short	(.L_17 - .L_16)
.L_16:
        /*004c*/ 	.word	0x00000000
        /*0050*/ 	.short	0x0001
        /*0052*/ 	.short	0x0008
        /*0054*/ 	.byte	0x00, 0xf5, 0x21, 0x00


	//----- nvinfo : EIATTR_KPARAM_INFO
	.align		4
.L_17:
        /*0058*/ 	.byte	0x04, 0x17
        /*005a*/ 	.short	(.L_19 - .L_18)
.L_18:
        /*005c*/ 	.word	0x00000000
        /*0060*/ 	.short	0x0000
        /*0062*/ 	.short	0x0000
        /*0064*/ 	.byte	0x00, 0xf5, 0x21, 0x00


	//----- nvinfo : EIATTR_SPARSE_MMA_MASK
	.align		4
.L_19:
        /*0068*/ 	.byte	0x03, 0x50
        /*006a*/ 	.short	0x0000


	//----- nvinfo : EIATTR_MAXREG_COUNT
	.align		4
        /*006c*/ 	.byte	0x03, 0x1b
        /*006e*/ 	.short	0x00ff


	//----- nvinfo : EIATTR_MERCURY_ISA_VERSION
	.align		4
        /*0070*/ 	.byte	0x03, 0x5f
        /*0072*/ 	.short	0x0101


	//----- nvinfo : EIATTR_VRC_CTA_INIT_COUNT
	.align		4
        /*0074*/ 	.byte	0x02, 0x4a
	.zero		1
	.zero		1


	//----- nvinfo : EIATTR_EXIT_INSTR_OFFSETS
	.align		4
        /*0078*/ 	.byte	0x04, 0x1c
        /*007a*/ 	.short	(.L_21 - .L_20)


	//   ....[0]....
.L_20:
        /*007c*/ 	.word	0x000000d0


	//   ....[1]....
        /*0080*/ 	.word	0x00000950


	//----- nvinfo : EIATTR_CBANK_PARAM_SIZE
	.align		4
.L_21:
        /*0084*/ 	.byte	0x03, 0x19
        /*0086*/ 	.short	0x0024


	//----- nvinfo : EIATTR_PARAM_CBANK
	.align		4
        /*0088*/ 	.byte	0x04, 0x0a
        /*008a*/ 	.short	(.L_23 - .L_22)
	.align		4
.L_22:
        /*008c*/ 	.word	index@(.nv.constant0._Z11naivematmulPfS_S_iii)
        /*0090*/ 	.short	0x0380
        /*0092*/ 	.short	0x0024


	//----- nvinfo : EIATTR_SW_WAR
	.align		4
.L_23:
        /*0094*/ 	.byte	0x04, 0x36
        /*0096*/ 	.short	(.L_25 - .L_24)
.L_24:
        /*0098*/ 	.word	0x00000008
.L_25:


//--------------------- .nv.callgraph             --------------------------
	.section	.nv.callgraph,"",@"SHT_CUDA_CALLGRAPH"
	.align	4
	.sectionentsize	8
	.align		4
        /*0000*/ 	.word	0x00000000
	.align		4
        /*0004*/ 	.word	0xffffffff
	.align		4
        /*0008*/ 	.word	0x00000000
	.align		4
        /*000c*/ 	.word	0xfffffffe
	.align		4
        /*0010*/ 	.word	0x00000000
	.align		4
        /*0014*/ 	.word	0xfffffffd
	.align		4
        /*0018*/ 	.word	0x00000000
	.align		4
        /*001c*/ 	.word	0xfffffffc


//--------------------- .text._Z11naivematmulPfS_S_iii --------------------------
	.section	.text._Z11naivematmulPfS_S_iii,"ax",@progbits
	.align	128
        .global         _Z11naivematmulPfS_S_iii
        .type           _Z11naivematmulPfS_S_iii,@function
        .size           _Z11naivematmulPfS_S_iii,(.L_x_5 - _Z11naivematmulPfS_S_iii)
        .other          _Z11naivematmulPfS_S_iii,@"STO_CUDA_ENTRY STV_DEFAULT"
_Z11naivematmulPfS_S_iii:
.text._Z11naivematmulPfS_S_iii:
[----:B------:R-:W-:Y:S01]  /*0000*/  LDC R1, c[0x0][0x37c] ;  /* 0x0000df00ff017b82 */ /* 0x000fe20000000800 */
[----:B------:R-:W0:Y:S07]  /*0010*/  S2R R8, SR_TID.Y ;  /* 0x0000000000087919 */ /* 0x000e2e0000002200 */
[----:B------:R-:W1:Y:S01]  /*0020*/  S2UR UR5, SR_CTAID.Y ;  /* 0x00000000000579c3 */ /* 0x000e620000002600 */
[----:B------:R-:W2:Y:S01]  /*0030*/  LDCU UR6, c[0x0][0x360] ;  /* 0x00006c00ff0677ac */ /* 0x000ea20008000800 */
[----:B------:R-:W2:Y:S01]  /*0040*/  S2R R3, SR_CTAID.X ;  /* 0x0000000000037919 */ /* 0x000ea20000002500 */
[----:B------:R-:W1:Y:S01]  /*0050*/  LDCU UR4, c[0x0][0x364] ;  /* 0x00006c80ff0477ac */ /* 0x000e620008000800 */
[----:B------:R-:W2:Y:S01]  /*0060*/  S2R R2, SR_TID.X ;  /* 0x0000000000027919 */ /* 0x000ea20000002100 */
[----:B------:R-:W3:Y:S01]  /*0070*/  LDCU.64 UR8, c[0x0][0x398] ;  /* 0x00007300ff0877ac */ /* 0x000ee20008000a00 */
[----:B-1----:R-:W-:-:S06]  /*0080*/  UIMAD UR4, UR4, UR5, URZ ;  /* 0x00000005040472a4 */ /* 0x002fcc000f8e02ff */
[----:B0-----:R-:W-:-:S04]  /*0090*/  IADD3 R0, PT, PT, R8, UR4, RZ ;  /* 0x0000000408007c10 */ /* 0x001fc8000fffe0ff */
[----:B---3--:R-:W-:Y:S01]  /*00a0*/  ISETP.GE.AND P0, PT, R0, UR8, PT ;  /* 0x0000000800007c0c */ /* 0x008fe2000bf06270 */
[----:B--2---:R-:W-:-:S05]  /*00b0*/  IMAD R3, R3, UR6, R2 ;  /* 0x0000000603037c24 */ /* 0x004fca000f8e0202 */
[----:B------:R-:W-:-:S13]  /*00c0*/  ISETP.GE.OR P0, PT, R3, UR9, P0 ;  /* 0x0000000903007c0c */ /* 0x000fda0008706670 */
[----:B------:R-:W-:Y:S05]  /*00d0*/  @P0 EXIT ;  /* 0x000000000000094d */ /* 0x000fea0003800000 */
[----:B------:R-:W0:Y:S01]  /*00e0*/  LDC R5, c[0x0][0x3a0] ;  /* 0x0000e800ff057b82 */ /* 0x000e220000000800 */
[----:B------:R-:W1:Y:S01]  /*00f0*/  LDCU.64 UR6, c[0x0][0x358] ;  /* 0x00006b00ff0677ac */ /* 0x000e620008000a00 */
[----:B------:R-:W-:Y:S01]  /*0100*/  HFMA2 R18, -RZ, RZ, 0, 0 ;  /* 0x00000000ff127431 */ /* 0x000fe200000001ff */
[----:B0-----:R-:W-:-:S13]  /*0110*/  ISETP.GE.AND P0, PT, R5, 0x1, PT ;  /* 0x000000010500780c */ /* 0x001fda0003f06270 */
[----:B-1----:R-:W-:Y:S05]  /*0120*/  @!P0 BRA `(.L_x_0) ;  /* 0x0000000400f08947 */ /* 0x002fea0003800000 */
[----:B------:R-:W-:Y:S01]  /*0130*/  ISETP.GE.U32.AND P1, PT, R5, 0x8, PT ;  /* 0x000000080500780c */ /* 0x000fe20003f26070 */
[----:B------:R-:W-:Y:S01]  /*0140*/  IMAD R6, R3, R5, RZ ;  /* 0x0000000503067224 */ /* 0x000fe200078e02ff */
[----:B------:R-:W-:Y:S02]  /*0150*/  LOP3.LUT R4, R5, 0x7, RZ, 0xc0, !PT ;  /* 0x0000000705047812 */ /* 0x000fe400078ec0ff */
[----:B------:R-:W-:Y:S02]  /*0160*/  MOV R18, RZ ;  /* 0x000000ff00127202 */ /* 0x000fe40000000f00 */
[----:B------:R-:W-:Y:S02]  /*0170*/  ISETP.NE.AND P0, PT, R4, RZ, PT ;  /* 0x000000ff0400720c */ /* 0x000fe40003f05270 */
[----:B------:R-:W-:-:S05]  /*0180*/  MOV R7, RZ ;  /* 0x000000ff00077202 */ /* 0x000fca0000000f00 */
[----:B------:R-:W-:Y:S06]  /*0190*/  @!P1 BRA `(.L_x_1) ;  /* 0x0000000000ec9947 */ /* 0x000fec0003800000 */
[C---:B------:R-:W-:Y:S01]  /*01a0*/  LOP3.LUT R7, R5.reuse, 0x7ffffff8, RZ, 0xc0, !PT ;  /* 0x7ffffff805077812 */ /* 0x040fe200078ec0ff */
[C---:B------:R-:W-:Y:S01]  /*01b0*/  IMAD R10, R5.reuse, 0x3, R0 ;  /* 0x00000003050a7824 */ /* 0x040fe200078e0200 */
[C---:B------:R-:W-:Y:S01]  /*01c0*/  IADD3 R8, PT, PT, R5.reuse, UR4, R8 ;  /* 0x0000000405087c10 */ /* 0x040fe2000fffe008 */
[C-C-:B------:R-:W-:Y:S01]  /*01d0*/  IMAD R9, R5.reuse, 0x5, R0.reuse ;  /* 0x0000000505097824 */ /* 0x140fe200078e0200 */
[CC--:B------:R-:W-:Y:S01]  /*01e0*/  LEA R2, R5.reuse, R0.reuse, 0x1 ;  /* 0x0000000005027211 */ /* 0x0c0fe200078e08ff */
[C-C-:B------:R-:W-:Y:S01]  /*01f0*/  IMAD R11, R5.reuse, 0x6, R0.reuse ;  /* 0x00000006050b7824 */ /* 0x140fe200078e0200 */
[C---:B------:R-:W-:Y:S01]  /*0200*/  LEA R12, R5.reuse, R0, 0x2 ;  /* 0x00000000050c7211 */ /* 0x040fe200078e10ff */
[----:B------:R-:W-:Y:S01]  /*0210*/  IMAD R13, R5, 0x7, R0 ;  /* 0x00000007050d7824 */ /* 0x000fe200078e0200 */
[----:B------:R-:W-:Y:S02]  /*0220*/  MOV R18, RZ ;  /* 0x000000ff00127202 */ /* 0x000fe40000000f00 */
[----:B------:R-:W-:-:S02]  /*0230*/  MOV R28, R6 ;  /* 0x00000006001c7202 */ /* 0x000fc40000000f00 */
[----:B------:R-:W-:Y:S02]  /*0240*/  MOV R26, R0 ;  /* 0x00000000001a7202 */ /* 0x000fe40000000f00 */
[----:B------:R-:W-:-:S07]  /*0250*/  IADD3 R27, PT, PT, -R7, RZ, RZ ;  /* 0x000000ff071b7210 */ /* 0x000fce0007ffe1ff */
.L_x_2:
[----:B------:R-:W0:Y:S08]  /*0260*/  LDC.64 R16, c[0x0][0x388] ;  /* 0x0000e200ff107b82 */ /* 0x000e300000000a00 */
[----:B------:R-:W1:Y:S01]  /*0270*/  LDC.64 R14, c[0x0][0x380] ;  /* 0x0000e000ff0e7b82 */ /* 0x000e620000000a00 */
[----:B0-----:R-:W-:-:S06]  /*0280*/  IMAD.WIDE.U32 R20, R26, 0x4, R16 ;  /* 0x000000041a147825 */ /* 0x001fcc00078e0010 */
[----:B------:R-:W2:Y:S01]  /*0290*/  LDG.E R20, desc[UR6][R20.64] ;  /* 0x0000000614147981 */ /* 0x000ea2000c1e1900 */
[----:B-1----:R-:W-:-:S05]  /*02a0*/  IMAD.WIDE R14, R28, 0x4, R14 ;  /* 0x000000041c0e7825 */ /* 0x002fca00078e020e */
[----:B------:R-:W2:Y:S01]  /*02b0*/  LDG.E R19, desc[UR6][R14.64] ;  /* 0x000000060e137981 */ /* 0x000ea2000c1e1900 */
[----:B------:R-:W-:-:S04]  /*02c0*/  IMAD.WIDE.U32 R24, R8, 0x4, R16 ;  /* 0x0000000408187825 */ /* 0x000fc800078e0010 */
[----:B------:R-:W-:Y:S02]  /*02d0*/  IMAD.WIDE.U32 R22, R2, 0x4, R16 ;  /* 0x0000000402167825 */ /* 0x000fe400078e0010 */
[----:B------:R-:W3:Y:S04]  /*02e0*/  LDG.E R24, desc[UR6][R24.64] ;  /* 0x0000000618187981 */ /* 0x000ee8000c1e1900 */
[----:B------:R-:W4:Y:S01]  /*02f0*/  LDG.E R22, desc[UR6][R22.64] ;  /* 0x0000000616167981 */ /* 0x000f22000c1e1900 */
[----:B--2---:R-:W-:-:S03]  /*0300*/  FFMA R19, R19, R20, R18 ;  /* 0x0000001413137223 */ /* 0x004fc60000000012 */
[----:B------:R-:W3:Y:S04]  /*0310*/  LDG.E R18, desc[UR6][R14.64+0x4] ;  /* 0x000004060e127981 */ /* 0x000ee8000c1e1900 */
[----:B------:R-:W4:Y:S01]  /*0320*/  LDG.E R20, desc[UR6][R14.64+0x8] ;  /* 0x000008060e147981 */ /* 0x000f22000c1e1900 */
[----:B---3--:R-:W-:Y:S01]  /*0330*/  FFMA R29, R18, R24, R19 ;  /* 0x00000018121d7223 */ /* 0x008fe20000000013 */
[----:B------:R-:W-:Y:S02]  /*0340*/  IMAD.WIDE.U32 R18, R10, 0x4, R16 ;  /* 0x000000040a127825 */ /* 0x000fe400078e0010 */
[----:B------:R-:W2:Y:S02]  /*0350*/  LDG.E R24, desc[UR6][R14.64+0x10] ;  /* 0x000010060e187981 */ /* 0x000ea4000c1e1900 */
[----:B----4-:R-:W-:Y:S01]  /*0360*/  FFMA R29, R20, R22, R29 ;  /* 0x00000016141d7223 */ /* 0x010fe2000000001d */
[--C-:B------:R-:W-:Y:S01]  /*0370*/  IMAD.WIDE.U32 R20, R12, 0x4, R16.reuse ;  /* 0x000000040c147825 */ /* 0x100fe200078e0010 */
[----:B------:R-:W3:Y:S05]  /*0380*/  LDG.E R19, desc[UR6][R18.64] ;  /* 0x0000000612137981 */ /* 0x000eea000c1e1900 */
[----:B------:R-:W2:Y:S04]  /*0390*/  LDG.E R20, desc[UR6][R20.64] ;  /* 0x0000000614147981 */ /* 0x000ea8000c1e1900 */
[----:B------:R-:W3:Y:S01]  /*03a0*/  LDG.E R18, desc[UR6][R14.64+0xc] ;  /* 0x00000c060e127981 */ /* 0x000ee2000c1e1900 */
[----:B------:R-:W-:-:S06]  /*03b0*/  IMAD.WIDE.U32 R22, R9, 0x4, R16 ;  /* 0x0000000409167825 */ /* 0x000fcc00078e0010 */
[----:B------:R-:W4:Y:S01]  /*03c0*/  LDG.E R22, desc[UR6][R22.64] ;  /* 0x0000000616167981 */ /* 0x000f22000c1e1900 */
[----:B---3--:R-:W-:-:S03]  /*03d0*/  FFMA R29, R18, R19, R29 ;  /* 0x00000013121d7223 */ /* 0x008fc6000000001d */
[----:B------:R-:W4:Y:S01]  /*03e0*/  LDG.E R18, desc[UR6][R14.64+0x14] ;  /* 0x000014060e127981 */ /* 0x000f22000c1e1900 */
[----:B--2---:R-:W-:Y:S01]  /*03f0*/  FFMA R29, R24, R20, R29 ;  /* 0x00000014181d7223 */ /* 0x004fe2000000001d */
[--C-:B------:R-:W-:Y:S02]  /*0400*/  IMAD.WIDE.U32 R24, R11, 0x4, R16.reuse ;  /* 0x000000040b187825 */ /* 0x100fe400078e0010 */
[----:B------:R-:W2:Y:S02]  /*0410*/  LDG.E R19, desc[UR6][R14.64+0x18] ;  /* 0x000018060e137981 */ /* 0x000ea4000c1e1900 */
[----:B------:R-:W-:Y:S02]  /*0420*/  IMAD.WIDE.U32 R16, R13, 0x4, R16 ;  /* 0x000000040d107825 */ /* 0x000fe400078e0010 */
[----:B------:R-:W3:Y:S04]  /*0430*/  LDG.E R20, desc[UR6][R14.64+0x1c] ;  /* 0x00001c060e147981 */ /* 0x000ee8000c1e1900 */
[----:B------:R-:W2:Y:S04]  /*0440*/  LDG.E R24, desc[UR6][R24.64] ;  /* 0x0000000618187981 */ /* 0x000ea8000c1e1900 */
[----:B------:R-:W3:Y:S01]  /*0450*/  LDG.E R16, desc[UR6][R16.64] ;  /* 0x0000000610107981 */ /* 0x000ee2000c1e1900 */
[----:B------:R-:W-:-:S04]  /*0460*/  IADD3 R27, PT, PT, R27, 0x8, RZ ;  /* 0x000000081b1b7810 */ /* 0x000fc80007ffe0ff */
[----:B------:R-:W-:Y:S02]  /*0470*/  ISETP.NE.AND P1, PT, R27, RZ, PT ;  /* 0x000000ff1b00720c */ /* 0x000fe40003f25270 */
[C---:B------:R-:W-:Y:S02]  /*0480*/  LEA R8, R5.reuse, R8, 0x3 ;  /* 0x0000000805087211 */ /* 0x040fe400078e18ff */
[C---:B------:R-:W-:Y:S02]  /*0490*/  LEA R2, R5.reuse, R2, 0x3 ;  /* 0x0000000205027211 */ /* 0x040fe400078e18ff */
[C---:B------:R-:W-:Y:S02]  /*04a0*/  LEA R10, R5.reuse, R10, 0x3 ;  /* 0x0000000a050a7211 */ /* 0x040fe400078e18ff */
[C---:B------:R-:W-:Y:S02]  /*04b0*/  LEA R12, R5.reuse, R12, 0x3 ;  /* 0x0000000c050c7211 */ /* 0x040fe400078e18ff */
[----:B------:R-:W-:-:S02]  /*04c0*/  LEA R9, R5, R9, 0x3 ;  /* 0x0000000905097211 */ /* 0x000fc400078e18ff */
[C---:B------:R-:W-:Y:S02]  /*04d0*/  LEA R11, R5.reuse, R11, 0x3 ;  /* 0x0000000b050b7211 */ /* 0x040fe400078e18ff */
[C---:B------:R-:W-:Y:S02]  /*04e0*/  LEA R13, R5.reuse, R13, 0x3 ;  /* 0x0000000d050d7211 */ /* 0x040fe400078e18ff */
[----:B------:R-:W-:Y:S02]  /*04f0*/  LEA R26, R5, R26, 0x3 ;  /* 0x0000001a051a7211 */ /* 0x000fe400078e18ff */
[----:B------:R-:W-:Y:S01]  /*0500*/  IADD3 R28, PT, PT, R28, 0x8, RZ ;  /* 0x000000081c1c7810 */ /* 0x000fe20007ffe0ff */
[----:B----4-:R-:W-:-:S04]  /*0510*/  FFMA R29, R18, R22, R29 ;  /* 0x00000016121d7223 */ /* 0x010fc8000000001d */
[----:B--2---:R-:W-:-:S04]  /*0520*/  FFMA R19, R19, R24, R29 ;  /* 0x0000001813137223 */ /* 0x004fc8000000001d */
[----:B---3--:R-:W-:Y:S01]  /*0530*/  FFMA R18, R20, R16, R19 ;  /* 0x0000001014127223 */ /* 0x008fe20000000013 */
[----:B------:R-:W-:Y:S06]  /*0540*/  @P1 BRA `(.L_x_2) ;  /* 0xfffffffc00441947 */ /* 0x000fec000383ffff */
.L_x_1:
[----:B------:R-:W-:Y:S05]  /*0550*/  @!P0 BRA `(.L_x_0) ;  /* 0x0000000000e48947 */ /* 0x000fea0003800000 */
[----:B------:R-:W-:Y:S02]  /*0560*/  ISETP.GE.U32.AND P0, PT, R4, 0x4, PT ;  /* 0x000000040400780c */ /* 0x000fe40003f06070 */
[----:B------:R-:W-:-:S04]  /*0570*/  LOP3.LUT R2, R5, 0x3, RZ, 0xc0, !PT ;  /* 0x0000000305027812 */ /* 0x000fc800078ec0ff */
[----:B------:R-:W-:-:S07]  /*0580*/  ISETP.NE.AND P1, PT, R2, RZ, PT ;  /* 0x000000ff0200720c */ /* 0x000fce0003f25270 */
[----:B------:R-:W-:Y:S06]  /*0590*/  @!P0 BRA `(.L_x_3) ;  /* 0x0000000000648947 */ /* 0x000fec0003800000 */
[----:B------:R-:W0:Y:S01]  /*05a0*/  LDC.64 R8, c[0x0][0x388] ;  /* 0x0000e200ff087b82 */ /* 0x000e220000000a00 */
[----:B------:R-:W-:Y:S01]  /*05b0*/  IMAD R14, R7, R5, R0 ;  /* 0x00000005070e7224 */ /* 0x000fe200078e0200 */
[----:B------:R-:W-:-:S04]  /*05c0*/  IADD3 R13, PT, PT, R6, R7, RZ ;  /* 0x00000007060d7210 */ /* 0x000fc80007ffe0ff */
[-C--:B------:R-:W-:Y:S02]  /*05d0*/  IADD3 R16, PT, PT, R14, R5.reuse, RZ ;  /* 0x000000050e107210 */ /* 0x080fe40007ffe0ff */
[----:B------:R-:W1:Y:S02]  /*05e0*/  LDC.64 R10, c[0x0][0x380] ;  /* 0x0000e000ff0a7b82 */ /* 0x000e640000000a00 */
[----:B------:R-:W-:-:S04]  /*05f0*/  IADD3 R4, PT, PT, R16, R5, RZ ;  /* 0x0000000510047210 */ /* 0x000fc80007ffe0ff */
[----:B------:R-:W-:Y:S01]  /*0600*/  IADD3 R23, PT, PT, R4, R5, RZ ;  /* 0x0000000504177210 */ /* 0x000fe20007ffe0ff */
[----:B0-----:R-:W-:-:S04]  /*0610*/  IMAD.WIDE.U32 R14, R14, 0x4, R8 ;  /* 0x000000040e0e7825 */ /* 0x001fc800078e0008 */
[----:B------:R-:W-:Y:S02]  /*0620*/  IMAD.WIDE.U32 R16, R16, 0x4, R8 ;  /* 0x0000000410107825 */ /* 0x000fe400078e0008 */
[----:B------:R-:W2:Y:S02]  /*0630*/  LDG.E R14, desc[UR6][R14.64] ;  /* 0x000000060e0e7981 */ /* 0x000ea4000c1e1900 */
[----:B-1----:R-:W-:Y:S02]  /*0640*/  IMAD.WIDE R10, R13, 0x4, R10 ;  /* 0x000000040d0a7825 */ /* 0x002fe400078e020a */
[----:B------:R-:W3:Y:S02]  /*0650*/  LDG.E R16, desc[UR6][R16.64] ;  /* 0x0000000610107981 */ /* 0x000ee4000c1e1900 */
[--C-:B------:R-:W-:Y:S02]  /*0660*/  IMAD.WIDE.U32 R12, R4, 0x4, R8.reuse ;  /* 0x00000004040c7825 */ /* 0x100fe400078e0008 */
[----:B------:R-:W2:Y:S02]  /*0670*/  LDG.E R19, desc[UR6][R10.64] ;  /* 0x000000060a137981 */ /* 0x000ea4000c1e1900 */
[----:B------:R-:W-:-:S02]  /*0680*/  IMAD.WIDE.U32 R8, R23, 0x4, R8 ;  /* 0x0000000417087825 */ /* 0x000fc400078e0008 */
[----:B------:R-:W3:Y:S04]  /*0690*/  LDG.E R21, desc[UR6][R10.64+0x4] ;  /* 0x000004060a157981 */ /* 0x000ee8000c1e1900 */
[----:B------:R-:W4:Y:S04]  /*06a0*/  LDG.E R12, desc[UR6][R12.64] ;  /* 0x000000060c0c7981 */ /* 0x000f28000c1e1900 */
[----:B------:R-:W4:Y:S04]  /*06b0*/  LDG.E R23, desc[UR6][R10.64+0x8] ;  /* 0x000008060a177981 */ /* 0x000f28000c1e1900 */
[----:B------:R-:W5:Y:S04]  /*06c0*/  LDG.E R25, desc[UR6][R10.64+0xc] ;  /* 0x00000c060a197981 */ /* 0x000f68000c1e1900 */
[----:B------:R-:W5:Y:S01]  /*06d0*/  LDG.E R8, desc[UR6][R8.64] ;  /* 0x0000000608087981 */ /* 0x000f62000c1e1900 */
[----:B------:R-:W-:Y:S01]  /*06e0*/  IADD3 R7, PT, PT, R7, 0x4, RZ ;  /* 0x0000000407077810 */ /* 0x000fe20007ffe0ff */
[----:B--2---:R-:W-:-:S04]  /*06f0*/  FFMA R14, R19, R14, R18 ;  /* 0x0000000e130e7223 */ /* 0x004fc80000000012 */
[----:B---3--:R-:W-:-:S04]  /*0700*/  FFMA R14, R21, R16, R14 ;  /* 0x00000010150e7223 */ /* 0x008fc8000000000e */
[----:B----4-:R-:W-:-:S04]  /*0710*/  FFMA R14, R23, R12, R14 ;  /* 0x0000000c170e7223 */ /* 0x010fc8000000000e */
[----:B-----5:R-:W-:-:S07]  /*0720*/  FFMA R18, R25, R8, R14 ;  /* 0x0000000819127223 */ /* 0x020fce000000000e */
.L_x_3:
[----:B------:R-:W-:Y:S05]  /*0730*/  @!P1 BRA `(.L_x_0) ;  /* 0x00000000006c9947 */ /* 0x000fea0003800000 */
[----:B------:R-:W0:Y:S01]  /*0740*/  LDC.64 R16, c[0x0][0x388] ;  /* 0x0000e200ff107b82 */ /* 0x000e220000000a00 */
[----:B------:R-:W-:Y:S02]  /*0750*/  ISETP.NE.AND P0, PT, R2, 0x1, PT ;  /* 0x000000010200780c */ /* 0x000fe40003f05270 */
[----:B------:R-:W-:-:S04]  /*0760*/  LOP3.LUT R2, R5, 0x1, RZ, 0xc0, !PT ;  /* 0x0000000105027812 */ /* 0x000fc800078ec0ff */
[----:B------:R-:W-:Y:S01]  /*0770*/  ISETP.NE.U32.AND P1, PT, R2, 0x1, PT ;  /* 0x000000010200780c */ /* 0x000fe20003f25070 */
[----:B------:R-:W1:Y:S06]  /*0780*/  LDC.64 R8, c[0x0][0x380] ;  /* 0x0000e000ff087b82 */ /* 0x000e6c0000000a00 */
[C---:B------:R-:W-:Y:S01]  /*0790*/  @P0 IMAD R14, R7.reuse, R5, R0 ;  /* 0x00000005070e0224 */ /* 0x040fe200078e0200 */
[----:B------:R-:W-:Y:S01]  /*07a0*/  @P0 IADD3 R19, PT, PT, R6, R7, RZ ;  /* 0x0000000706130210 */ /* 0x000fe20007ffe0ff */
[----:B------:R-:W2:Y:S01]  /*07b0*/  LDC.64 R12, c[0x0][0x380] ;  /* 0x0000e000ff0c7b82 */ /* 0x000ea20000000a00 */
[----:B------:R-:W-:-:S02]  /*07c0*/  @P0 IADD3 R7, PT, PT, R7, 0x2, RZ ;  /* 0x0000000207070810 */ /* 0x000fc40007ffe0ff */
[----:B------:R-:W-:-:S05]  /*07d0*/  @P0 IADD3 R21, PT, PT, R14, R5, RZ ;  /* 0x000000050e150210 */ /* 0x000fca0007ffe0ff */
[----:B------:R-:W3:Y:S01]  /*07e0*/  LDC.64 R10, c[0x0][0x388] ;  /* 0x0000e200ff0a7b82 */ /* 0x000ee20000000a00 */
[----:B0-----:R-:W-:-:S04]  /*07f0*/  @P0 IMAD.WIDE.U32 R14, R14, 0x4, R16 ;  /* 0x000000040e0e0825 */ /* 0x001fc800078e0010 */
[----:B------:R-:W-:Y:S02]  /*0800*/  @P0 IMAD.WIDE.U32 R16, R21, 0x4, R16 ;  /* 0x0000000415100825 */ /* 0x000fe400078e0010 */
[----:B------:R-:W4:Y:S02]  /*0810*/  @P0 LDG.E R14, desc[UR6][R14.64] ;  /* 0x000000060e0e0981 */ /* 0x000f24000c1e1900 */
[----:B-1----:R-:W-:Y:S01]  /*0820*/  @P0 IMAD.WIDE R8, R19, 0x4, R8 ;  /* 0x0000000413080825 */ /* 0x002fe200078e0208 */
[----:B------:R-:W-:Y:S01]  /*0830*/  @!P1 IADD3 R19, PT, PT, R6, R7, RZ ;  /* 0x0000000706139210 */ /* 0x000fe20007ffe0ff */
[----:B------:R-:W5:Y:S02]  /*0840*/  @P0 LDG.E R16, desc[UR6][R16.64] ;  /* 0x0000000610100981 */ /* 0x000f64000c1e1900 */
[----:B------:R-:W-:Y:S02]  /*0850*/  @!P1 IMAD R7, R7, R5, R0 ;  /* 0x0000000507079224 */ /* 0x000fe400078e0200 */
[----:B------:R-:W4:Y:S01]  /*0860*/  @P0 LDG.E R21, desc[UR6][R8.64] ;  /* 0x0000000608150981 */ /* 0x000f22000c1e1900 */
[----:B--2---:R-:W-:-:S03]  /*0870*/  @!P1 IMAD.WIDE R12, R19, 0x4, R12 ;  /* 0x00000004130c9825 */ /* 0x004fc600078e020c */
[----:B------:R-:W5:Y:S04]  /*0880*/  @P0 LDG.E R2, desc[UR6][R8.64+0x4] ;  /* 0x0000040608020981 */ /* 0x000f68000c1e1900 */
[----:B------:R-:W2:Y:S01]  /*0890*/  @!P1 LDG.E R13, desc[UR6][R12.64] ;  /* 0x000000060c0d9981 */ /* 0x000ea2000c1e1900 */
[----:B---3--:R-:W-:-:S06]  /*08a0*/  @!P1 IMAD.WIDE.U32 R10, R7, 0x4, R10 ;  /* 0x00000004070a9825 */ /* 0x008fcc00078e000a */
[----:B------:R-:W2:Y:S01]  /*08b0*/  @!P1 LDG.E R10, desc[UR6][R10.64] ;  /* 0x000000060a0a9981 */ /* 0x000ea2000c1e1900 */
[----:B----4-:R-:W-:-:S04]  /*08c0*/  @P0 FFMA R21, R21, R14, R18 ;  /* 0x0000000e15150223 */ /* 0x010fc80000000012 */
[----:B-----5:R-:W-:-:S04]  /*08d0*/  @P0 FFMA R18, R2, R16, R21 ;  /* 0x0000001002120223 */ /* 0x020fc80000000015 */
[----:B--2---:R-:W-:-:S07]  /*08e0*/  @!P1 FFMA R18, R13, R10, R18 ;  /* 0x0000000a0d129223 */ /* 0x004fce0000000012 */
.L_x_0:
[----:B------:R-:W0:Y:S01]  /*08f0*/  LDC.64 R6, c[0x0][0x390] ;  /* 0x0000e400ff067b82 */ /* 0x000e220000000a00 */
[----:B------:R-:W-:-:S04]  /*0900*/  IMAD R3, R3, R5, R0 ;  /* 0x0000000503037224 */ /* 0x000fc800078e0200 */
[----:B0-----:R-:W-:-:S05]  /*0910*/  IMAD.WIDE R2, R3, 0x4, R6 ;  /* 0x0000000403027825 */ /* 0x001fca00078e0206 */
[----:B------:R-:W2:Y:S02]  /*0920*/  LDG.E R5, desc[UR6][R2.64] ;  /* 0x0000000602057981 */ /* 0x000ea4000c1e1900 */
[----:B--2---:R-:W-:-:S05]  /*0930*/  FFMA R5, RZ, R5, R18 ;  /* 0x00000005ff057223 */ /* 0x004fca0000000012 */
[----:B------:R-:W-:Y:S01]  /*0940*/  STG.E desc[UR6][R2.64], R5 ;  /* 0x0000000502007986 */ /* 0x000fe2000c101906 */
[----:B------:R-:W-:Y:S05]  /*0950*/  EXIT ;  /* 0x000000000000794d */ /* 0x000fea0003800000 */
.L_x_4:
[----:B------:R-:W-:-:S00]  /*0960*/  BRA `(.L_x_4) ;  /* 0xfffffffc00fc7947 */ /* 0x000fc0000383ffff */
[----:B------:R-:W-:-:S00]  /*0970*/  NOP ;  /* 0x0000000000007918 */ /* 0x000fc00000000000 */
        /* <DEDUP_REMOVED lines=8> */
.L_x_5:


//--------------------- .nv.shared.reserved.0     --------------------------
	.section	.nv.shared.reserved.0,"aw",@nobits
	.weak		__nv_reservedSMEM_offset_0_alias
	.size		__nv_reservedSMEM_offset_0_alias, 0, 64
	.other		__nv_reservedSMEM_offset_0_alias,@"STO_CUDA_RESERVED_SHARED STV_DEFAULT"
__nv_reservedSMEM_offset_0_alias:
	.zero		0
	.zero		64


//--------------------- .nv.constant0._Z11naivematmulPfS_S_iii --------------------------
	.section	.nv.constant0._Z11naivematmulPfS_S_iii,"a",@progbits
	.sectionflags	@""
	.align	4
.nv.constant0._Z11naivematmulPfS_S_iii:
	.zero		932


//--------------------- SYMBOLS --------------------------

	.type		.nv.reservedSmem.offset0,@object
	.size		.nv.reservedSmem.offset0,0x4
